//
// Generated by NVIDIA NVVM Compiler
//
// Compiler Build ID: CL-36424714
// Cuda compilation tools, release 13.0, V13.0.88
// Based on NVVM 20.0.0
//

.version 9.0
.target sm_100
.address_size 64

	// .globl	_Z32matrix_multiplication_shared_memPKfS0_Pfiii
// _ZZ32matrix_multiplication_shared_memPKfS0_PfiiiE2As has been demoted
// _ZZ32matrix_multiplication_shared_memPKfS0_PfiiiE2Bs has been demoted

.visible .entry _Z32matrix_multiplication_shared_memPKfS0_Pfiii(
	.param .u64 .ptr .align 1 _Z32matrix_multiplication_shared_memPKfS0_Pfiii_param_0,
	.param .u64 .ptr .align 1 _Z32matrix_multiplication_shared_memPKfS0_Pfiii_param_1,
	.param .u64 .ptr .align 1 _Z32matrix_multiplication_shared_memPKfS0_Pfiii_param_2,
	.param .u32 _Z32matrix_multiplication_shared_memPKfS0_Pfiii_param_3,
	.param .u32 _Z32matrix_multiplication_shared_memPKfS0_Pfiii_param_4,
	.param .u32 _Z32matrix_multiplication_shared_memPKfS0_Pfiii_param_5
)
{
	.reg .pred 	%p<12>;
	.reg .b32 	%r<45>;
	.reg .b32 	%f<111>;
	.reg .b64 	%rd<13>;
	// demoted variable
	.shared .align 4 .b8 _ZZ32matrix_multiplication_shared_memPKfS0_PfiiiE2As[4096];
	// demoted variable
	.shared .align 4 .b8 _ZZ32matrix_multiplication_shared_memPKfS0_PfiiiE2Bs[4096];
	ld.param.u64 	%rd4, [_Z32matrix_multiplication_shared_memPKfS0_Pfiii_param_0];
	ld.param.u64 	%rd5, [_Z32matrix_multiplication_shared_memPKfS0_Pfiii_param_1];
	ld.param.u64 	%rd6, [_Z32matrix_multiplication_shared_memPKfS0_Pfiii_param_2];
	ld.param.u32 	%r24, [_Z32matrix_multiplication_shared_memPKfS0_Pfiii_param_3];
	ld.param.u32 	%r25, [_Z32matrix_multiplication_shared_memPKfS0_Pfiii_param_4];
	ld.param.u32 	%r26, [_Z32matrix_multiplication_shared_memPKfS0_Pfiii_param_5];
	mov.u32 	%r42, %tid.y;
	mov.u32 	%r40, %tid.x;
	mov.u32 	%r27, %ctaid.y;
	shl.b32 	%r28, %r27, 5;
	add.s32 	%r3, %r28, %r42;
	mov.u32 	%r29, %ctaid.x;
	shl.b32 	%r4, %r29, 5;
	add.s32 	%r5, %r4, %r40;
	setp.lt.s32 	%p1, %r25, 1;
	mov.f32 	%f110, 0f00000000;
	@%p1 bra 	$L__BB0_7;
	add.s32 	%r30, %r25, 31;
	shr.u32 	%r31, %r30, 5;
	shl.b32 	%r32, %r42, 7;
	mov.u32 	%r33, _ZZ32matrix_multiplication_shared_memPKfS0_PfiiiE2As;
	add.s32 	%r6, %r33, %r32;
	shl.b32 	%r34, %r40, 2;
	add.s32 	%r7, %r6, %r34;
	shl.b32 	%r35, %r40, 7;
	mov.u32 	%r36, _ZZ32matrix_multiplication_shared_memPKfS0_PfiiiE2Bs;
	add.s32 	%r8, %r36, %r35;
	shl.b32 	%r37, %r42, 2;
	add.s32 	%r9, %r8, %r37;
	neg.s32 	%r44, %r31;
	mad.lo.s32 	%r38, %r42, %r26, %r40;
	add.s32 	%r43, %r38, %r4;
	shl.b32 	%r12, %r26, 5;
	mad.lo.s32 	%r41, %r25, %r3, %r40;
	cvta.to.global.u64 	%rd1, %rd4;
	cvta.to.global.u64 	%rd2, %rd5;
	mov.f32 	%f110, 0f00000000;
$L__BB0_2:
	setp.ge.s32 	%p2, %r3, %r24;
	mul.wide.s32 	%rd7, %r41, 4;
	add.s64 	%rd3, %rd1, %rd7;
	setp.ge.s32 	%p3, %r40, %r25;
	mov.f32 	%f108, 0f00000000;
	or.pred  	%p4, %p2, %p3;
	@%p4 bra 	$L__BB0_4;
	ld.global.nc.f32 	%f108, [%rd3];
$L__BB0_4:
	setp.ge.s32 	%p5, %r5, %r26;
	st.shared.f32 	[%r7], %f108;
	setp.ge.s32 	%p6, %r42, %r25;
	mov.f32 	%f109, 0f00000000;
	or.pred  	%p7, %p5, %p6;
	@%p7 bra 	$L__BB0_6;
	mul.wide.s32 	%rd8, %r43, 4;
	add.s64 	%rd9, %rd2, %rd8;
	ld.global.nc.f32 	%f109, [%rd9];
$L__BB0_6:
	st.shared.f32 	[%r9], %f109;
	bar.sync 	0;
	ld.shared.f32 	%f12, [%r6];
	ld.shared.f32 	%f13, [%r8];
	fma.rn.f32 	%f14, %f12, %f13, %f110;
	ld.shared.f32 	%f15, [%r6+4];
	ld.shared.f32 	%f16, [%r8+4];
	fma.rn.f32 	%f17, %f15, %f16, %f14;
	ld.shared.f32 	%f18, [%r6+8];
	ld.shared.f32 	%f19, [%r8+8];
	fma.rn.f32 	%f20, %f18, %f19, %f17;
	ld.shared.f32 	%f21, [%r6+12];
	ld.shared.f32 	%f22, [%r8+12];
	fma.rn.f32 	%f23, %f21, %f22, %f20;
	ld.shared.f32 	%f24, [%r6+16];
	ld.shared.f32 	%f25, [%r8+16];
	fma.rn.f32 	%f26, %f24, %f25, %f23;
	ld.shared.f32 	%f27, [%r6+20];
	ld.shared.f32 	%f28, [%r8+20];
	fma.rn.f32 	%f29, %f27, %f28, %f26;
	ld.shared.f32 	%f30, [%r6+24];
	ld.shared.f32 	%f31, [%r8+24];
	fma.rn.f32 	%f32, %f30, %f31, %f29;
	ld.shared.f32 	%f33, [%r6+28];
	ld.shared.f32 	%f34, [%r8+28];
	fma.rn.f32 	%f35, %f33, %f34, %f32;
	ld.shared.f32 	%f36, [%r6+32];
	ld.shared.f32 	%f37, [%r8+32];
	fma.rn.f32 	%f38, %f36, %f37, %f35;
	ld.shared.f32 	%f39, [%r6+36];
	ld.shared.f32 	%f40, [%r8+36];
	fma.rn.f32 	%f41, %f39, %f40, %f38;
	ld.shared.f32 	%f42, [%r6+40];
	ld.shared.f32 	%f43, [%r8+40];
	fma.rn.f32 	%f44, %f42, %f43, %f41;
	ld.shared.f32 	%f45, [%r6+44];
	ld.shared.f32 	%f46, [%r8+44];
	fma.rn.f32 	%f47, %f45, %f46, %f44;
	ld.shared.f32 	%f48, [%r6+48];
	ld.shared.f32 	%f49, [%r8+48];
	fma.rn.f32 	%f50, %f48, %f49, %f47;
	ld.shared.f32 	%f51, [%r6+52];
	ld.shared.f32 	%f52, [%r8+52];
	fma.rn.f32 	%f53, %f51, %f52, %f50;
	ld.shared.f32 	%f54, [%r6+56];
	ld.shared.f32 	%f55, [%r8+56];
	fma.rn.f32 	%f56, %f54, %f55, %f53;
	ld.shared.f32 	%f57, [%r6+60];
	ld.shared.f32 	%f58, [%r8+60];
	fma.rn.f32 	%f59, %f57, %f58, %f56;
	ld.shared.f32 	%f60, [%r6+64];
	ld.shared.f32 	%f61, [%r8+64];
	fma.rn.f32 	%f62, %f60, %f61, %f59;
	ld.shared.f32 	%f63, [%r6+68];
	ld.shared.f32 	%f64, [%r8+68];
	fma.rn.f32 	%f65, %f63, %f64, %f62;
	ld.shared.f32 	%f66, [%r6+72];
	ld.shared.f32 	%f67, [%r8+72];
	fma.rn.f32 	%f68, %f66, %f67, %f65;
	ld.shared.f32 	%f69, [%r6+76];
	ld.shared.f32 	%f70, [%r8+76];
	fma.rn.f32 	%f71, %f69, %f70, %f68;
	ld.shared.f32 	%f72, [%r6+80];
	ld.shared.f32 	%f73, [%r8+80];
	fma.rn.f32 	%f74, %f72, %f73, %f71;
	ld.shared.f32 	%f75, [%r6+84];
	ld.shared.f32 	%f76, [%r8+84];
	fma.rn.f32 	%f77, %f75, %f76, %f74;
	ld.shared.f32 	%f78, [%r6+88];
	ld.shared.f32 	%f79, [%r8+88];
	fma.rn.f32 	%f80, %f78, %f79, %f77;
	ld.shared.f32 	%f81, [%r6+92];
	ld.shared.f32 	%f82, [%r8+92];
	fma.rn.f32 	%f83, %f81, %f82, %f80;
	ld.shared.f32 	%f84, [%r6+96];
	ld.shared.f32 	%f85, [%r8+96];
	fma.rn.f32 	%f86, %f84, %f85, %f83;
	ld.shared.f32 	%f87, [%r6+100];
	ld.shared.f32 	%f88, [%r8+100];
	fma.rn.f32 	%f89, %f87, %f88, %f86;
	ld.shared.f32 	%f90, [%r6+104];
	ld.shared.f32 	%f91, [%r8+104];
	fma.rn.f32 	%f92, %f90, %f91, %f89;
	ld.shared.f32 	%f93, [%r6+108];
	ld.shared.f32 	%f94, [%r8+108];
	fma.rn.f32 	%f95, %f93, %f94, %f92;
	ld.shared.f32 	%f96, [%r6+112];
	ld.shared.f32 	%f97, [%r8+112];
	fma.rn.f32 	%f98, %f96, %f97, %f95;
	ld.shared.f32 	%f99, [%r6+116];
	ld.shared.f32 	%f100, [%r8+116];
	fma.rn.f32 	%f101, %f99, %f100, %f98;
	ld.shared.f32 	%f102, [%r6+120];
	ld.shared.f32 	%f103, [%r8+120];
	fma.rn.f32 	%f104, %f102, %f103, %f101;
	ld.shared.f32 	%f105, [%r6+124];
	ld.shared.f32 	%f106, [%r8+124];
	fma.rn.f32 	%f110, %f105, %f106, %f104;
	bar.sync 	0;
	add.s32 	%r44, %r44, 1;
	setp.ne.s32 	%p8, %r44, 0;
	add.s32 	%r43, %r43, %r12;
	add.s32 	%r42, %r42, 32;
	add.s32 	%r41, %r41, 32;
	add.s32 	%r40, %r40, 32;
	@%p8 bra 	$L__BB0_2;
$L__BB0_7:
	setp.ge.s32 	%p9, %r3, %r24;
	setp.ge.s32 	%p10, %r5, %r26;
	or.pred  	%p11, %p9, %p10;
	@%p11 bra 	$L__BB0_9;
	mad.lo.s32 	%r39, %r26, %r3, %r5;
	cvta.to.global.u64 	%rd10, %rd6;
	mul.wide.s32 	%rd11, %r39, 4;
	add.s64 	%rd12, %rd10, %rd11;
	st.global.f32 	[%rd12], %f110;
$L__BB0_9:
	ret;

}


// ===== COMPILED SASS (sm_100) =====

	.target	sm_100

	.elftype	@"ET_EXEC"


//--------------------- .note.nv.tkinfo           --------------------------
	.section	.note.nv.tkinfo,"",@"SHT_NOTE"
	.sectionflags	@"SHF_NOTE_NV_TKINFO"
	.tkinfo
        /*0018*/ 	.word	0x00000002
        /*0030*/ 	.string	""
        /*0030*/ 	.string	"ptxas"
        /*0030*/ 	.string	"Cuda compilation tools, release 13.0, V13.0.88"
        /*0030*/ 	.string	"Build cuda_13.0.r13.0/compiler.36424714_0"
        /*0030*/ 	.string	"-arch sm_100 -m 64 "



//--------------------- .note.nv.cuinfo           --------------------------
	.section	.note.nv.cuinfo,"",@"SHT_NOTE"
	.sectionflags	@"SHF_NOTE_NV_CUINFO"
        /*0018*/ 	.short	0x0002
        /*001a*/ 	.short	0x0064
        /*001c*/ 	.short	0x0082
	.zero		2


//--------------------- .nv.info                  --------------------------
	.section	.nv.info,"",@"SHT_CUDA_INFO"
	.align	4


	//----- nvinfo : EIATTR_REGCOUNT
	.align		4
        /*0000*/ 	.byte	0x04, 0x2f
        /*0002*/ 	.short	(.L_1 - .L_0)
	.align		4
.L_0:
        /*0004*/ 	.word	index@(_Z32matrix_multiplication_shared_memPKfS0_Pfiii)
        /*0008*/ 	.word	0x00000020


	//----- nvinfo : EIATTR_FRAME_SIZE
	.align		4
.L_1:
        /*000c*/ 	.byte	0x04, 0x11
        /*000e*/ 	.short	(.L_3 - .L_2)
	.align		4
.L_2:
        /*0010*/ 	.word	index@(_Z32matrix_multiplication_shared_memPKfS0_Pfiii)
        /*0014*/ 	.word	0x00000000


	//----- nvinfo : EIATTR_MIN_STACK_SIZE
	.align		4
.L_3:
        /*0018*/ 	.byte	0x04, 0x12
        /*001a*/ 	.short	(.L_5 - .L_4)
	.align		4
.L_4:
        /*001c*/ 	.word	index@(_Z32matrix_multiplication_shared_memPKfS0_Pfiii)
        /*0020*/ 	.word	0x00000000
.L_5:


//--------------------- .nv.compat                --------------------------
	.section	.nv.compat,"",@"SHT_CUDA_COMPAT_INFO"
	.align	4
        /*0000*/ 	.byte	0x02, 0x09, 0x00, 0x00, 0x02, 0x02, 0x01, 0x00, 0x02, 0x05, 0x05, 0x00, 0x03, 0x07, 0x01, 0x01
        /*0010*/ 	.byte	0x02, 0x03, 0x00, 0x00, 0x02, 0x06, 0x01, 0x00, 0x04, 0x0b, 0x08, 0x00, 0x09, 0x00, 0x00, 0x00
        /*0020*/ 	.byte	0x00, 0x00, 0x00, 0x00


//--------------------- .nv.info._Z32matrix_multiplication_shared_memPKfS0_Pfiii --------------------------
	.section	.nv.info._Z32matrix_multiplication_shared_memPKfS0_Pfiii,"",@"SHT_CUDA_INFO"
	.sectionflags	@""
	.align	4


	//----- nvinfo : EIATTR_CUDA_API_VERSION
	.align		4
        /*0000*/ 	.byte	0x04, 0x37
        /*0002*/ 	.short	(.L_7 - .L_6)
.L_6:
        /*0004*/ 	.word	0x00000082


	//----- nvinfo : EIATTR_KPARAM_INFO
	.align		4
.L_7:
        /*0008*/ 	.byte	0x04, 0x17
        /*000a*/ 	.short	(.L_9 - .L_8)
.L_8:
        /*000c*/ 	.word	0x00000000
        /*0010*/ 	.short	0x0005
        /*0012*/ 	.short	0x0020
        /*0014*/ 	.byte	0x00, 0xf0, 0x11, 0x00


	//----- nvinfo : EIATTR_KPARAM_INFO
	.align		4
.L_9:
        /*0018*/ 	.byte	0x04, 0x17
        /*001a*/ 	.short	(.L_11 - .L_10)
.L_10:
        /*001c*/ 	.word	0x00000000
        /*0020*/ 	.short	0x0004
        /*0022*/ 	.short	0x001c
        /*0024*/ 	.byte	0x00, 0xf0, 0x11, 0x00


	//----- nvinfo : EIATTR_KPARAM_INFO
	.align		4
.L_11:
        /*0028*/ 	.byte	0x04, 0x17
        /*002a*/ 	.short	(.L_13 - .L_12)
.L_12:
        /*002c*/ 	.word	0x00000000
        /*0030*/ 	.short	0x0003
        /*0032*/ 	.short	0x0018
        /*0034*/ 	.byte	0x00, 0xf0, 0x11, 0x00


	//----- nvinfo : EIATTR_KPARAM_INFO
	.align		4
.L_13:
        /*0038*/ 	.byte	0x04, 0x17
        /*003a*/ 	.short	(.L_15 - .L_14)
.L_14:
        /*003c*/ 	.word	0x00000000
        /*0040*/ 	.short	0x0002
        /*0042*/ 	.short	0x0010
        /*0044*/ 	.byte	0x00, 0xf5, 0x21, 0x00


	//----- nvinfo : EIATTR_KPARAM_INFO
	.align		4
.L_15:
        /*0048*/ 	.byte	0x04, 0x17
        /*004a*/ 	.short	(.L_17 - .L_16)
.L_16:
        /*004c*/ 	.word	0x00000000
        /*0050*/ 	.short	0x0001
        /*0052*/ 	.short	0x0008
        /*0054*/ 	.byte	0x00, 0xf5, 0x21, 0x00


	//----- nvinfo : EIATTR_KPARAM_INFO
	.align		4
.L_17:
        /*0058*/ 	.byte	0x04, 0x17
        /*005a*/ 	.short	(.L_19 - .L_18)
.L_18:
        /*005c*/ 	.word	0x00000000
        /*0060*/ 	.short	0x0000
        /*0062*/ 	.short	0x0000
        /*0064*/ 	.byte	0x00, 0xf5, 0x21, 0x00


	//----- nvinfo : EIATTR_SPARSE_MMA_MASK
	.align		4
.L_19:
        /*0068*/ 	.byte	0x03, 0x50
        /*006a*/ 	.short	0x0000


	//----- nvinfo : EIATTR_MAXREG_COUNT
	.align		4
        /*006c*/ 	.byte	0x03, 0x1b
        /*006e*/ 	.short	0x00ff


	//----- nvinfo : EIATTR_NUM_BARRIERS
	.align		4
        /*0070*/ 	.byte	0x02, 0x4c
        /*0072*/ 	.byte	0x01
	.zero		1


	//----- nvinfo : EIATTR_MERCURY_ISA_VERSION
	.align		4
        /*0074*/ 	.byte	0x03, 0x5f
        /*0076*/ 	.short	0x0101


	//----- nvinfo : EIATTR_VRC_CTA_INIT_COUNT
	.align		4
        /*0078*/ 	.byte	0x02, 0x4a
	.zero		1
	.zero		1


	//----- nvinfo : EIATTR_EXIT_INSTR_OFFSETS
	.align		4
        /*007c*/ 	.byte	0x04, 0x1c
        /*007e*/ 	.short	(.L_21 - .L_20)


	//   ....[0]....
.L_20:
        /*0080*/ 	.word	0x000006a0


	//   ....[1]....
        /*0084*/ 	.word	0x000006f0


	//----- nvinfo : EIATTR_CBANK_PARAM_SIZE
	.align		4
.L_21:
        /*0088*/ 	.byte	0x03, 0x19
        /*008a*/ 	.short	0x0024


	//----- nvinfo : EIATTR_PARAM_CBANK
	.align		4
        /*008c*/ 	.byte	0x04, 0x0a
        /*008e*/ 	.short	(.L_23 - .L_22)
	.align		4
.L_22:
        /*0090*/ 	.word	index@(.nv.constant0._Z32matrix_multiplication_shared_memPKfS0_Pfiii)
        /*0094*/ 	.short	0x0380
        /*0096*/ 	.short	0x0024


	//----- nvinfo : EIATTR_SW_WAR
	.align		4
.L_23:
        /*0098*/ 	.byte	0x04, 0x36
        /*009a*/ 	.short	(.L_25 - .L_24)
.L_24:
        /*009c*/ 	.word	0x00000008
.L_25:


//--------------------- .nv.callgraph             --------------------------
	.section	.nv.callgraph,"",@"SHT_CUDA_CALLGRAPH"
	.align	4
	.sectionentsize	8
	.align		4
        /*0000*/ 	.word	0x00000000
	.align		4
        /*0004*/ 	.word	0xffffffff
	.align		4
        /*0008*/ 	.word	0x00000000
	.align		4
        /*000c*/ 	.word	0xfffffffe
	.align		4
        /*0010*/ 	.word	0x00000000
	.align		4
        /*0014*/ 	.word	0xfffffffd
	.align		4
        /*0018*/ 	.word	0x00000000
	.align		4
        /*001c*/ 	.word	0xfffffffc


//--------------------- .text._Z32matrix_multiplication_shared_memPKfS0_Pfiii --------------------------
	.section	.text._Z32matrix_multiplication_shared_memPKfS0_Pfiii,"ax",@progbits
	.align	128
        .global         _Z32matrix_multiplication_shared_memPKfS0_Pfiii
        .type           _Z32matrix_multiplication_shared_memPKfS0_Pfiii,@function
        .size           _Z32matrix_multiplication_shared_memPKfS0_Pfiii,(.L_x_3 - _Z32matrix_multiplication_shared_memPKfS0_Pfiii)
        .other          _Z32matrix_multiplication_shared_memPKfS0_Pfiii,@"STO_CUDA_ENTRY STV_DEFAULT"
_Z32matrix_multiplication_shared_memPKfS0_Pfiii:
.text._Z32matrix_multiplication_shared_memPKfS0_Pfiii:
[----:B------:R-:W-:Y:S01]  /*0000*/  LDC R1, c[0x0][0x37c] ;  /* 0x0000df00ff017b82 */ /* 0x000fe20000000800 */
[----:B------:R-:W0:Y:S01]  /*0010*/  S2R R25, SR_TID.Y ;  /* 0x0000000000197919 */ /* 0x000e220000002200 */
[----:B------:R-:W1:Y:S01]  /*0020*/  LDCU UR10, c[0x0][0x39c] ;  /* 0x00007380ff0a77ac */ /* 0x000e620008000800 */
[----:B------:R-:W-:Y:S01]  /*0030*/  HFMA2 R11, -RZ, RZ, 0, 0 ;  /* 0x00000000ff0b7431 */ /* 0x000fe200000001ff */
[----:B------:R-:W0:Y:S01]  /*0040*/  S2R R26, SR_CTAID.Y ;  /* 0x00000000001a7919 */ /* 0x000e220000002600 */
[----:B------:R-:W2:Y:S01]  /*0050*/  LDCU UR14, c[0x0][0x3a0] ;  /* 0x00007400ff0e77ac */ /* 0x000ea20008000800 */
[----:B------:R-:W3:Y:S01]  /*0060*/  S2R R24, SR_TID.X ;  /* 0x0000000000187919 */ /* 0x000ee20000002100 */
[----:B------:R-:W4:Y:S01]  /*0070*/  LDCU.64 UR8, c[0x0][0x358] ;  /* 0x00006b00ff0877ac */ /* 0x000f220008000a00 */
[----:B------:R-:W3:Y:S01]  /*0080*/  S2R R2, SR_CTAID.X ;  /* 0x0000000000027919 */ /* 0x000ee20000002500 */
[----:B-1----:R-:W-:Y:S01]  /*0090*/  UISETP.GE.AND UP0, UPT, UR10, 0x1, UPT ;  /* 0x000000010a00788c */ /* 0x002fe2000bf06270 */
[----:B0-----:R-:W-:-:S02]  /*00a0*/  LEA R26, R26, R25, 0x5 ;  /* 0x000000191a1a7211 */ /* 0x001fc400078e28ff */
[----:B---3--:R-:W-:-:S06]  /*00b0*/  LEA R27, R2, R24, 0x5 ;  /* 0x00000018021b7211 */ /* 0x008fcc00078e28ff */
[----:B--2-4-:R-:W-:Y:S05]  /*00c0*/  BRA.U !UP0, `(.L_x_0) ;  /* 0x0000000508687547 */ /* 0x014fea000b800000 */
[----:B------:R-:W0:Y:S01]  /*00d0*/  S2UR UR7, SR_CgaCtaId ;  /* 0x00000000000779c3 */ /* 0x000e220000008800 */
[----:B------:R-:W1:Y:S01]  /*00e0*/  LDCU UR11, c[0x0][0x3a0] ;  /* 0x00007400ff0b77ac */ /* 0x000e620008000800 */
[----:B------:R-:W-:Y:S01]  /*00f0*/  MOV R11, RZ ;  /* 0x000000ff000b7202 */ /* 0x000fe20000000f00 */
[----:B------:R-:W-:Y:S01]  /*0100*/  IMAD R22, R26, UR10, R24 ;  /* 0x0000000a1a167c24 */ /* 0x000fe2000f8e0218 */
[----:B------:R-:W-:Y:S01]  /*0110*/  UMOV UR5, 0x400 ;  /* 0x0000040000057882 */ /* 0x000fe20000000000 */
[----:B------:R-:W-:-:S03]  /*0120*/  UIADD3 UR4, UPT, UPT, UR10, 0x1f, URZ ;  /* 0x0000001f0a047890 */ /* 0x000fc6000fffe0ff */
[----:B------:R-:W2:Y:S01]  /*0130*/  LDC R0, c[0x0][0x3a0] ;  /* 0x0000e800ff007b82 */ /* 0x000ea20000000800 */
[----:B------:R-:W-:Y:S02]  /*0140*/  UIADD3 UR6, UPT, UPT, UR5, 0x1000, URZ ;  /* 0x0000100005067890 */ /* 0x000fe4000fffe0ff */
[----:B------:R-:W-:Y:S01]  /*0150*/  USHF.R.U32.HI UR4, URZ, 0x5, UR4 ;  /* 0x00000005ff047899 */ /* 0x000fe20008011604 */
[----:B------:R-:W3:Y:S04]  /*0160*/  LDCU.64 UR12, c[0x0][0x398] ;  /* 0x00007300ff0c77ac */ /* 0x000ee80008000a00 */
[----:B------:R-:W4:Y:S01]  /*0170*/  LDC.64 R28, c[0x0][0x380] ;  /* 0x0000e000ff1c7b82 */ /* 0x000f220000000a00 */
[----:B------:R-:W-:Y:S01]  /*0180*/  UIADD3 UR4, UPT, UPT, -UR4, URZ, URZ ;  /* 0x000000ff04047290 */ /* 0x000fe2000fffe1ff */
[----:B-1----:R-:W-:Y:S01]  /*0190*/  IMAD R23, R25, UR11, R24 ;  /* 0x0000000b19177c24 */ /* 0x002fe2000f8e0218 */
[----:B0-----:R-:W-:-:S04]  /*01a0*/  ULEA UR5, UR7, UR5, 0x18 ;  /* 0x0000000507057291 */ /* 0x001fc8000f8ec0ff */
[----:B------:R-:W-:Y:S01]  /*01b0*/  LEA R23, R2, R23, 0x5 ;  /* 0x0000001702177211 */ /* 0x000fe200078e28ff */
[----:B------:R-:W-:Y:S01]  /*01c0*/  ULEA UR6, UR7, UR6, 0x18 ;  /* 0x0000000607067291 */ /* 0x000fe2000f8ec0ff */
[----:B------:R-:W-:-:S05]  /*01d0*/  LEA R21, R25, UR5, 0x7 ;  /* 0x0000000519157c11 */ /* 0x000fca000f8e38ff */
[C---:B------:R-:W-:Y:S02]  /*01e0*/  LEA R3, R24.reuse, UR6, 0x7 ;  /* 0x0000000618037c11 */ /* 0x040fe4000f8e38ff */
[----:B------:R-:W-:Y:S02]  /*01f0*/  LEA R20, R24, R21, 0x2 ;  /* 0x0000001518147211 */ /* 0x000fe400078e10ff */
[----:B---3--:R-:W-:-:S07]  /*0200*/  LEA R2, R25, R3, 0x2 ;  /* 0x0000000319027211 */ /* 0x008fce00078e10ff */
.L_x_1:
[----:B------:R-:W-:Y:S01]  /*0210*/  ISETP.GE.AND P0, PT, R25, UR13, PT ;  /* 0x0000000d19007c0c */ /* 0x000fe2000bf06270 */
[----:B------:R-:W-:Y:S01]  /*0220*/  HFMA2 R13, -RZ, RZ, 0, 0 ;  /* 0x00000000ff0d7431 */ /* 0x000fe200000001ff */
[----:B------:R-:W-:Y:S01]  /*0230*/  ISETP.GE.AND P1, PT, R24, UR13, PT ;  /* 0x0000000d18007c0c */ /* 0x000fe2000bf26270 */
[----:B----4-:R-:W-:Y:S01]  /*0240*/  IMAD.WIDE R4, R22, 0x4, R28 ;  /* 0x0000000416047825 */ /* 0x010fe200078e021c */
[----:B--2---:R-:W-:Y:S02]  /*0250*/  ISETP.GE.OR P0, PT, R27, R0, P0 ;  /* 0x000000001b00720c */ /* 0x004fe40000706670 */
[----:B------:R-:W-:Y:S02]  /*0260*/  ISETP.GE.OR P1, PT, R26, UR12, P1 ;  /* 0x0000000c1a007c0c */ /* 0x000fe40008f26670 */
[----:B------:R-:W-:-:S09]  /*0270*/  MOV R9, RZ ;  /* 0x000000ff00097202 */ /* 0x000fd20000000f00 */
[----:B------:R-:W0:Y:S02]  /*0280*/  @!P0 LDC.64 R6, c[0x0][0x388] ;  /* 0x0000e200ff068b82 */ /* 0x000e240000000a00 */
[----:B------:R-:W2:Y:S01]  /*0290*/  @!P1 LDG.E.CONSTANT R9, desc[UR8][R4.64] ;  /* 0x0000000804099981 */ /* 0x000ea2000c1e9900 */
[----:B0-----:R-:W-:-:S05]  /*02a0*/  @!P0 IMAD.WIDE R6, R23, 0x4, R6 ;  /* 0x0000000417068825 */ /* 0x001fca00078e0206 */
[----:B------:R-:W3:Y:S04]  /*02b0*/  @!P0 LDG.E.CONSTANT R13, desc[UR8][R6.64] ;  /* 0x00000008060d8981 */ /* 0x000ee8000c1e9900 */
[----:B--2---:R-:W-:Y:S04]  /*02c0*/  STS [R20], R9 ;  /* 0x0000000914007388 */ /* 0x004fe80000000800 */
[----:B---3--:R-:W-:Y:S01]  /*02d0*/  STS [R2], R13 ;  /* 0x0000000d02007388 */ /* 0x008fe20000000800 */
[----:B------:R-:W-:Y:S06]  /*02e0*/  BAR.SYNC.DEFER_BLOCKING 0x0 ;  /* 0x0000000000007b1d */ /* 0x000fec0000010000 */
[----:B------:R-:W-:Y:S04]  /*02f0*/  LDS.128 R12, [R21] ;  /* 0x00000000150c7984 */ /* 0x000fe80000000c00 */
[----:B------:R-:W0:Y:S04]  /*0300*/  LDS.128 R16, [R3] ;  /* 0x0000000003107984 */ /* 0x000e280000000c00 */
[----:B------:R-:W-:Y:S01]  /*0310*/  LDS.128 R4, [R3+0x10] ;  /* 0x0000100003047984 */ /* 0x000fe20000000c00 */
[----:B0-----:R-:W-:-:S03]  /*0320*/  FFMA R12, R12, R16, R11 ;  /* 0x000000100c0c7223 */ /* 0x001fc6000000000b */
[----:B------:R-:W0:Y:S01]  /*0330*/  LDS.128 R8, [R21+0x10] ;  /* 0x0000100015087984 */ /* 0x000e220000000c00 */
[----:B------:R-:W-:-:S04]  /*0340*/  FFMA R17, R13, R17, R12 ;  /* 0x000000110d117223 */ /* 0x000fc8000000000c */
[----:B------:R-:W-:-:S04]  /*0350*/  FFMA R14, R14, R18, R17 ;  /* 0x000000120e0e7223 */ /* 0x000fc80000000011 */
[----:B------:R-:W-:Y:S02]  /*0360*/  FFMA R15, R15, R19, R14 ;  /* 0x000000130f0f7223 */ /* 0x000fe4000000000e */
[----:B------:R-:W-:Y:S02]  /*0370*/  LDS.128 R16, [R21+0x20] ;  /* 0x0000200015107984 */ /* 0x000fe40000000c00 */
[----:B0-----:R-:W-:Y:S02]  /*0380*/  FFMA R4, R8, R4, R15 ;  /* 0x0000000408047223 */ /* 0x001fe4000000000f */
[----:B------:R-:W0:Y:S02]  /*0390*/  LDS.128 R12, [R3+0x20] ;  /* 0x00002000030c7984 */ /* 0x000e240000000c00 */
        /* <DEDUP_REMOVED lines=31> */
[----:B------:R-:W-:Y:S01]  /*0590*/  FFMA R14, R14, R18, R13 ;  /* 0x000000120e0e7223 */ /* 0x000fe2000000000d */
[----:B------:R-:W-:-:S03]  /*05a0*/  UIADD3 UR4, UPT, UPT, UR4, 0x1, URZ ;  /* 0x0000000104047890 */ /* 0x000fc6000fffe0ff */
[----:B------:R-:W-:Y:S01]  /*05b0*/  FFMA R15, R15, R19, R14 ;  /* 0x000000130f0f7223 */ /* 0x000fe2000000000e */
[----:B------:R-:W-:Y:S01]  /*05c0*/  UISETP.NE.AND UP0, UPT, UR4, URZ, UPT ;  /* 0x000000ff0400728c */ /* 0x000fe2000bf05270 */
[----:B------:R-:W-:Y:S02]  /*05d0*/  IADD3 R25, PT, PT, R25, 0x20, RZ ;  /* 0x0000002019197810 */ /* 0x000fe40007ffe0ff */
[----:B------:R-:W-:Y:S02]  /*05e0*/  IADD3 R22, PT, PT, R22, 0x20, RZ ;  /* 0x0000002016167810 */ /* 0x000fe40007ffe0ff */
[----:B------:R-:W-:Y:S02]  /*05f0*/  IADD3 R24, PT, PT, R24, 0x20, RZ ;  /* 0x0000002018187810 */ /* 0x000fe40007ffe0ff */
[----:B------:R-:W-:Y:S01]  /*0600*/  LEA R23, R0, R23, 0x5 ;  /* 0x0000001700177211 */ /* 0x000fe200078e28ff */
[----:B0-----:R-:W-:-:S04]  /*0610*/  FFMA R4, R4, R8, R15 ;  /* 0x0000000804047223 */ /* 0x001fc8000000000f */
[----:B------:R-:W-:-:S04]  /*0620*/  FFMA R5, R5, R9, R4 ;  /* 0x0000000905057223 */ /* 0x000fc80000000004 */
[----:B------:R-:W-:-:S04]  /*0630*/  FFMA R6, R6, R10, R5 ;  /* 0x0000000a06067223 */ /* 0x000fc80000000005 */
[----:B------:R-:W-:Y:S01]  /*0640*/  FFMA R11, R7, R11, R6 ;  /* 0x0000000b070b7223 */ /* 0x000fe20000000006 */
[----:B------:R-:W-:Y:S06]  /*0650*/  BAR.SYNC.DEFER_BLOCKING 0x0 ;  /* 0x0000000000007b1d */ /* 0x000fec0000010000 */
[----:B------:R-:W-:Y:S05]  /*0660*/  BRA.U UP0, `(.L_x_1) ;  /* 0xfffffff900e87547 */ /* 0x000fea000b83ffff */
.L_x_0:
[----:B------:R-:W0:Y:S01]  /*0670*/  LDCU UR4, c[0x0][0x398] ;  /* 0x00007300ff0477ac */ /* 0x000e220008000800 */
[----:B------:R-:W-:-:S04]  /*0680*/  ISETP.GE.AND P0, PT, R27, UR14, PT ;  /* 0x0000000e1b007c0c */ /* 0x000fc8000bf06270 */
[----:B0-----:R-:W-:-:S13]  /*0690*/  ISETP.GE.OR P0, PT, R26, UR4, P0 ;  /* 0x000000041a007c0c */ /* 0x001fda0008706670 */
[----:B------:R-:W-:Y:S05]  /*06a0*/  @P0 EXIT ;  /* 0x000000000000094d */ /* 0x000fea0003800000 */
[----:B------:R-:W0:Y:S01]  /*06b0*/  LDC.64 R2, c[0x0][0x390] ;  /* 0x0000e400ff027b82 */ /* 0x000e220000000a00 */
[----:B------:R-:W-:-:S04]  /*06c0*/  IMAD R27, R26, UR14, R27 ;  /* 0x0000000e1a1b7c24 */ /* 0x000fc8000f8e021b */
[----:B0-----:R-:W-:-:S05]  /*06d0*/  IMAD.WIDE R2, R27, 0x4, R2 ;  /* 0x000000041b027825 */ /* 0x001fca00078e0202 */
[----:B------:R-:W-:Y:S01]  /*06e0*/  STG.E desc[UR8][R2.64], R11 ;  /* 0x0000000b02007986 */ /* 0x000fe2000c101908 */
[----:B------:R-:W-:Y:S05]  /*06f0*/  EXIT ;  /* 0x000000000000794d */ /* 0x000fea0003800000 */
.L_x_2:
[----:B------:R-:W-:-:S00]  /*0700*/  BRA `(.L_x_2) ;  /* 0xfffffffc00fc7947 */ /* 0x000fc0000383ffff */
[----:B------:R-:W-:-:S00]  /*0710*/  NOP ;  /* 0x0000000000007918 */ /* 0x000fc00000000000 */
        /* <DEDUP_REMOVED lines=14> */
.L_x_3:


//--------------------- .nv.shared._Z32matrix_multiplication_shared_memPKfS0_Pfiii --------------------------
	.section	.nv.shared._Z32matrix_multiplication_shared_memPKfS0_Pfiii,"aw",@nobits
	.sectionflags	@""
	.align	4
.nv.shared._Z32matrix_multiplication_shared_memPKfS0_Pfiii:
	.zero		9216


//--------------------- .nv.shared.reserved.0     --------------------------
	.section	.nv.shared.reserved.0,"aw",@nobits
	.weak		__nv_reservedSMEM_offset_0_alias
	.size		__nv_reservedSMEM_offset_0_alias, 0, 64
	.other		__nv_reservedSMEM_offset_0_alias,@"STO_CUDA_RESERVED_SHARED STV_DEFAULT"
__nv_reservedSMEM_offset_0_alias:
	.zero		0
	.zero		64


//--------------------- .nv.constant0._Z32matrix_multiplication_shared_memPKfS0_Pfiii --------------------------
	.section	.nv.constant0._Z32matrix_multiplication_shared_memPKfS0_Pfiii,"a",@progbits
	.sectionflags	@""
	.align	4
.nv.constant0._Z32matrix_multiplication_shared_memPKfS0_Pfiii:
	.zero		932


//--------------------- SYMBOLS --------------------------

	.type		.nv.reservedSmem.offset0,@object
	.size		.nv.reservedSmem.offset0,0x4
	.type		.nv.reservedSmem.cap,@object
	.size		.nv.reservedSmem.cap,0x4
